//
// Generated by NVIDIA NVVM Compiler
//
// Compiler Build ID: CL-36424714
// Cuda compilation tools, release 13.0, V13.0.88
// Based on NVVM 20.0.0
//

.version 9.0
.target sm_100
.address_size 64

	// .globl	_Z16Histogram_kerneliiiPjS_
.extern .shared .align 16 .b8 l_mem[];

.visible .entry _Z16Histogram_kerneliiiPjS_(
	.param .u32 _Z16Histogram_kerneliiiPjS__param_0,
	.param .u32 _Z16Histogram_kerneliiiPjS__param_1,
	.param .u32 _Z16Histogram_kerneliiiPjS__param_2,
	.param .u64 .ptr .align 1 _Z16Histogram_kerneliiiPjS__param_3,
	.param .u64 .ptr .align 1 _Z16Histogram_kerneliiiPjS__param_4
)
{
	.reg .pred 	%p<34>;
	.reg .b32 	%r<172>;
	.reg .b64 	%rd<27>;

	ld.param.u32 	%r50, [_Z16Histogram_kerneliiiPjS__param_0];
	ld.param.u32 	%r51, [_Z16Histogram_kerneliiiPjS__param_1];
	ld.param.u32 	%r52, [_Z16Histogram_kerneliiiPjS__param_2];
	ld.param.u64 	%rd7, [_Z16Histogram_kerneliiiPjS__param_3];
	ld.param.u64 	%rd8, [_Z16Histogram_kerneliiiPjS__param_4];
	cvta.to.global.u64 	%rd1, %rd7;
	cvta.to.global.u64 	%rd2, %rd8;
	mov.u32 	%r53, %ctaid.x;
	mov.u32 	%r171, %tid.x;
	mov.u32 	%r2, %ntid.x;
	mov.u32 	%r54, %nctaid.x;
	sub.s32 	%r55, %r51, %r52;
	div.s32 	%r3, %r55, %r54;
	mul.lo.s32 	%r4, %r3, %r53;
	add.s32 	%r5, %r4, %r52;
	add.s32 	%r6, %r5, %r3;
	setp.ge.s32 	%p1, %r171, %r3;
	@%p1 bra 	$L__BB0_7;
	add.s32 	%r56, %r171, %r2;
	max.u32 	%r57, %r3, %r56;
	setp.lt.u32 	%p2, %r56, %r3;
	selp.u32 	%r58, 1, 0, %p2;
	add.s32 	%r59, %r56, %r58;
	sub.s32 	%r60, %r57, %r59;
	div.u32 	%r61, %r60, %r2;
	add.s32 	%r7, %r61, %r58;
	and.b32  	%r62, %r7, 3;
	setp.eq.s32 	%p3, %r62, 3;
	mov.u32 	%r163, %r171;
	@%p3 bra 	$L__BB0_4;
	add.s32 	%r63, %r7, 1;
	and.b32  	%r64, %r63, 3;
	shl.b32 	%r65, %r171, 2;
	mov.u32 	%r66, l_mem;
	add.s32 	%r161, %r66, %r65;
	shl.b32 	%r9, %r2, 2;
	neg.s32 	%r160, %r64;
	mad.lo.s32 	%r163, %r2, %r64, %r171;
$L__BB0_3:
	.pragma "nounroll";
	mov.b32 	%r67, 0;
	st.shared.u32 	[%r161], %r67;
	add.s32 	%r161, %r161, %r9;
	add.s32 	%r160, %r160, 1;
	setp.ne.s32 	%p4, %r160, 0;
	@%p4 bra 	$L__BB0_3;
$L__BB0_4:
	setp.lt.u32 	%p5, %r7, 3;
	@%p5 bra 	$L__BB0_7;
	mov.u32 	%r69, l_mem;
	shl.b32 	%r72, %r2, 2;
$L__BB0_6:
	shl.b32 	%r68, %r163, 2;
	add.s32 	%r70, %r69, %r68;
	mov.b32 	%r71, 0;
	st.shared.u32 	[%r70], %r71;
	add.s32 	%r73, %r70, %r72;
	st.shared.u32 	[%r73], %r71;
	add.s32 	%r74, %r73, %r72;
	st.shared.u32 	[%r74], %r71;
	add.s32 	%r75, %r74, %r72;
	st.shared.u32 	[%r75], %r71;
	add.s32 	%r163, %r72, %r163;
	setp.lt.s32 	%p6, %r163, %r3;
	@%p6 bra 	$L__BB0_6;
$L__BB0_7:
	bar.sync 	0;
	setp.ge.s32 	%p7, %r171, %r50;
	@%p7 bra 	$L__BB0_24;
	add.s32 	%r76, %r171, %r2;
	max.u32 	%r77, %r50, %r76;
	setp.lt.u32 	%p8, %r76, %r50;
	selp.u32 	%r78, 1, 0, %p8;
	add.s32 	%r79, %r76, %r78;
	sub.s32 	%r80, %r77, %r79;
	div.u32 	%r81, %r80, %r2;
	add.s32 	%r19, %r81, %r78;
	and.b32  	%r82, %r19, 3;
	setp.eq.s32 	%p9, %r82, 3;
	mov.u32 	%r166, %r171;
	@%p9 bra 	$L__BB0_13;
	add.s32 	%r83, %r19, 1;
	and.b32  	%r84, %r83, 3;
	mul.wide.u32 	%rd9, %r171, 4;
	add.s64 	%rd26, %rd1, %rd9;
	mul.wide.u32 	%rd4, %r2, 4;
	neg.s32 	%r164, %r84;
	mad.lo.s32 	%r166, %r2, %r84, %r171;
$L__BB0_10:
	.pragma "nounroll";
	ld.global.u32 	%r85, [%rd26];
	mul.lo.s32 	%r86, %r85, %r51;
	shr.u32 	%r87, %r86, 12;
	setp.lt.u32 	%p10, %r87, %r5;
	setp.ge.u32 	%p11, %r87, %r6;
	or.pred  	%p12, %p10, %p11;
	@%p12 bra 	$L__BB0_12;
	sub.s32 	%r88, %r87, %r5;
	shl.b32 	%r89, %r88, 2;
	mov.u32 	%r90, l_mem;
	add.s32 	%r91, %r90, %r89;
	atom.shared.add.u32 	%r92, [%r91], 1;
$L__BB0_12:
	add.s64 	%rd26, %rd26, %rd4;
	add.s32 	%r164, %r164, 1;
	setp.ne.s32 	%p13, %r164, 0;
	@%p13 bra 	$L__BB0_10;
$L__BB0_13:
	setp.lt.u32 	%p14, %r19, 3;
	@%p14 bra 	$L__BB0_24;
	mov.u32 	%r98, l_mem;
$L__BB0_15:
	mul.wide.u32 	%rd10, %r166, 4;
	add.s64 	%rd11, %rd1, %rd10;
	ld.global.u32 	%r93, [%rd11];
	mul.lo.s32 	%r94, %r93, %r51;
	shr.u32 	%r95, %r94, 12;
	setp.lt.u32 	%p15, %r95, %r5;
	setp.ge.u32 	%p16, %r95, %r6;
	or.pred  	%p17, %p15, %p16;
	@%p17 bra 	$L__BB0_17;
	sub.s32 	%r96, %r95, %r5;
	shl.b32 	%r97, %r96, 2;
	add.s32 	%r99, %r98, %r97;
	atom.shared.add.u32 	%r100, [%r99], 1;
$L__BB0_17:
	add.s32 	%r28, %r166, %r2;
	mul.wide.u32 	%rd12, %r28, 4;
	add.s64 	%rd13, %rd1, %rd12;
	ld.global.u32 	%r101, [%rd13];
	mul.lo.s32 	%r102, %r101, %r51;
	shr.u32 	%r103, %r102, 12;
	setp.lt.u32 	%p18, %r103, %r5;
	setp.ge.u32 	%p19, %r103, %r6;
	or.pred  	%p20, %p18, %p19;
	@%p20 bra 	$L__BB0_19;
	sub.s32 	%r104, %r103, %r5;
	shl.b32 	%r105, %r104, 2;
	add.s32 	%r107, %r98, %r105;
	atom.shared.add.u32 	%r108, [%r107], 1;
$L__BB0_19:
	add.s32 	%r30, %r28, %r2;
	mul.wide.u32 	%rd14, %r30, 4;
	add.s64 	%rd15, %rd1, %rd14;
	ld.global.u32 	%r109, [%rd15];
	mul.lo.s32 	%r110, %r109, %r51;
	shr.u32 	%r111, %r110, 12;
	setp.lt.u32 	%p21, %r111, %r5;
	setp.ge.u32 	%p22, %r111, %r6;
	or.pred  	%p23, %p21, %p22;
	@%p23 bra 	$L__BB0_21;
	sub.s32 	%r112, %r111, %r5;
	shl.b32 	%r113, %r112, 2;
	add.s32 	%r115, %r98, %r113;
	atom.shared.add.u32 	%r116, [%r115], 1;
$L__BB0_21:
	add.s32 	%r32, %r30, %r2;
	mul.wide.u32 	%rd16, %r32, 4;
	add.s64 	%rd17, %rd1, %rd16;
	ld.global.u32 	%r117, [%rd17];
	mul.lo.s32 	%r118, %r117, %r51;
	shr.u32 	%r119, %r118, 12;
	setp.lt.u32 	%p24, %r119, %r5;
	setp.ge.u32 	%p25, %r119, %r6;
	or.pred  	%p26, %p24, %p25;
	@%p26 bra 	$L__BB0_23;
	sub.s32 	%r120, %r119, %r5;
	shl.b32 	%r121, %r120, 2;
	add.s32 	%r123, %r98, %r121;
	atom.shared.add.u32 	%r124, [%r123], 1;
$L__BB0_23:
	add.s32 	%r166, %r32, %r2;
	setp.lt.s32 	%p27, %r166, %r50;
	@%p27 bra 	$L__BB0_15;
$L__BB0_24:
	setp.ge.s32 	%p28, %r171, %r3;
	bar.sync 	0;
	@%p28 bra 	$L__BB0_31;
	add.s32 	%r125, %r171, %r2;
	max.s32 	%r126, %r3, %r125;
	setp.lt.s32 	%p29, %r125, %r3;
	selp.u32 	%r127, 1, 0, %p29;
	add.s32 	%r128, %r125, %r127;
	sub.s32 	%r129, %r126, %r128;
	div.u32 	%r130, %r129, %r2;
	add.s32 	%r35, %r130, %r127;
	and.b32  	%r131, %r35, 3;
	setp.eq.s32 	%p30, %r131, 3;
	@%p30 bra 	$L__BB0_28;
	add.s32 	%r132, %r35, 1;
	and.b32  	%r133, %r132, 3;
	add.s32 	%r134, %r171, %r52;
	add.s32 	%r169, %r134, %r4;
	shl.b32 	%r135, %r171, 2;
	mov.u32 	%r136, l_mem;
	add.s32 	%r168, %r136, %r135;
	shl.b32 	%r38, %r2, 2;
	neg.s32 	%r167, %r133;
	mad.lo.s32 	%r171, %r2, %r133, %r171;
$L__BB0_27:
	.pragma "nounroll";
	mul.wide.s32 	%rd18, %r169, 4;
	add.s64 	%rd19, %rd2, %rd18;
	ld.shared.u32 	%r137, [%r168];
	ld.global.u32 	%r138, [%rd19];
	add.s32 	%r139, %r138, %r137;
	st.global.u32 	[%rd19], %r139;
	add.s32 	%r169, %r169, %r2;
	add.s32 	%r168, %r168, %r38;
	add.s32 	%r167, %r167, 1;
	setp.ne.s32 	%p31, %r167, 0;
	@%p31 bra 	$L__BB0_27;
$L__BB0_28:
	setp.lt.u32 	%p32, %r35, 3;
	@%p32 bra 	$L__BB0_31;
	mov.u32 	%r141, l_mem;
	shl.b32 	%r147, %r2, 2;
	cvt.u64.u32 	%rd22, %r147;
$L__BB0_30:
	shl.b32 	%r140, %r171, 2;
	add.s32 	%r142, %r141, %r140;
	ld.shared.u32 	%r143, [%r142];
	add.s32 	%r144, %r171, %r5;
	mul.wide.s32 	%rd20, %r144, 4;
	add.s64 	%rd21, %rd2, %rd20;
	ld.global.u32 	%r145, [%rd21];
	add.s32 	%r146, %r145, %r143;
	st.global.u32 	[%rd21], %r146;
	add.s32 	%r148, %r142, %r147;
	ld.shared.u32 	%r149, [%r148];
	add.s64 	%rd23, %rd21, %rd22;
	ld.global.u32 	%r150, [%rd23];
	add.s32 	%r151, %r150, %r149;
	st.global.u32 	[%rd23], %r151;
	add.s32 	%r152, %r148, %r147;
	ld.shared.u32 	%r153, [%r152];
	add.s64 	%rd24, %rd23, %rd22;
	ld.global.u32 	%r154, [%rd24];
	add.s32 	%r155, %r154, %r153;
	st.global.u32 	[%rd24], %r155;
	add.s32 	%r156, %r152, %r147;
	ld.shared.u32 	%r157, [%r156];
	add.s64 	%rd25, %rd24, %rd22;
	ld.global.u32 	%r158, [%rd25];
	add.s32 	%r159, %r158, %r157;
	st.global.u32 	[%rd25], %r159;
	add.s32 	%r171, %r147, %r171;
	setp.lt.s32 	%p33, %r171, %r3;
	@%p33 bra 	$L__BB0_30;
$L__BB0_31:
	ret;

}


// ===== COMPILED SASS (sm_100) =====

	.target	sm_100

	.elftype	@"ET_EXEC"


//--------------------- .note.nv.tkinfo           --------------------------
	.section	.note.nv.tkinfo,"",@"SHT_NOTE"
	.sectionflags	@"SHF_NOTE_NV_TKINFO"
	.tkinfo
        /*0018*/ 	.word	0x00000002
        /*0030*/ 	.string	""
        /*0030*/ 	.string	"ptxas"
        /*0030*/ 	.string	"Cuda compilation tools, release 13.0, V13.0.88"
        /*0030*/ 	.string	"Build cuda_13.0.r13.0/compiler.36424714_0"
        /*0030*/ 	.string	"-arch sm_100 -m 64 "



//--------------------- .note.nv.cuinfo           --------------------------
	.section	.note.nv.cuinfo,"",@"SHT_NOTE"
	.sectionflags	@"SHF_NOTE_NV_CUINFO"
        /*0018*/ 	.short	0x0002
        /*001a*/ 	.short	0x0064
        /*001c*/ 	.short	0x0082
	.zero		2


//--------------------- .nv.info                  --------------------------
	.section	.nv.info,"",@"SHT_CUDA_INFO"
	.align	4


	//----- nvinfo : EIATTR_REGCOUNT
	.align		4
        /*0000*/ 	.byte	0x04, 0x2f
        /*0002*/ 	.short	(.L_1 - .L_0)
	.align		4
.L_0:
        /*0004*/ 	.word	index@(_Z16Histogram_kerneliiiPjS_)
        /*0008*/ 	.word	0x0000001b


	//----- nvinfo : EIATTR_FRAME_SIZE
	.align		4
.L_1:
        /*000c*/ 	.byte	0x04, 0x11
        /*000e*/ 	.short	(.L_3 - .L_2)
	.align		4
.L_2:
        /*0010*/ 	.word	index@(_Z16Histogram_kerneliiiPjS_)
        /*0014*/ 	.word	0x00000000


	//----- nvinfo : EIATTR_MIN_STACK_SIZE
	.align		4
.L_3:
        /*0018*/ 	.byte	0x04, 0x12
        /*001a*/ 	.short	(.L_5 - .L_4)
	.align		4
.L_4:
        /*001c*/ 	.word	index@(_Z16Histogram_kerneliiiPjS_)
        /*0020*/ 	.word	0x00000000
.L_5:


//--------------------- .nv.compat                --------------------------
	.section	.nv.compat,"",@"SHT_CUDA_COMPAT_INFO"
	.align	4
        /*0000*/ 	.byte	0x02, 0x09, 0x00, 0x00, 0x02, 0x02, 0x01, 0x00, 0x02, 0x05, 0x05, 0x00, 0x03, 0x07, 0x01, 0x01
        /*0010*/ 	.byte	0x02, 0x03, 0x00, 0x00, 0x02, 0x06, 0x01, 0x00, 0x04, 0x0b, 0x08, 0x00, 0x09, 0x00, 0x00, 0x00
        /*0020*/ 	.byte	0x00, 0x00, 0x00, 0x00


//--------------------- .nv.info._Z16Histogram_kerneliiiPjS_ --------------------------
	.section	.nv.info._Z16Histogram_kerneliiiPjS_,"",@"SHT_CUDA_INFO"
	.sectionflags	@""
	.align	4


	//----- nvinfo : EIATTR_CUDA_API_VERSION
	.align		4
        /*0000*/ 	.byte	0x04, 0x37
        /*0002*/ 	.short	(.L_7 - .L_6)
.L_6:
        /*0004*/ 	.word	0x00000082


	//----- nvinfo : EIATTR_KPARAM_INFO
	.align		4
.L_7:
        /*0008*/ 	.byte	0x04, 0x17
        /*000a*/ 	.short	(.L_9 - .L_8)
.L_8:
        /*000c*/ 	.word	0x00000000
        /*0010*/ 	.short	0x0004
        /*0012*/ 	.short	0x0018
        /*0014*/ 	.byte	0x00, 0xf5, 0x21, 0x00


	//----- nvinfo : EIATTR_KPARAM_INFO
	.align		4
.L_9:
        /*0018*/ 	.byte	0x04, 0x17
        /*001a*/ 	.short	(.L_11 - .L_10)
.L_10:
        /*001c*/ 	.word	0x00000000
        /*0020*/ 	.short	0x0003
        /*0022*/ 	.short	0x0010
        /*0024*/ 	.byte	0x00, 0xf5, 0x21, 0x00


	//----- nvinfo : EIATTR_KPARAM_INFO
	.align		4
.L_11:
        /*0028*/ 	.byte	0x04, 0x17
        /*002a*/ 	.short	(.L_13 - .L_12)
.L_12:
        /*002c*/ 	.word	0x00000000
        /*0030*/ 	.short	0x0002
        /*0032*/ 	.short	0x0008
        /*0034*/ 	.byte	0x00, 0xf0, 0x11, 0x00


	//----- nvinfo : EIATTR_KPARAM_INFO
	.align		4
.L_13:
        /*0038*/ 	.byte	0x04, 0x17
        /*003a*/ 	.short	(.L_15 - .L_14)
.L_14:
        /*003c*/ 	.word	0x00000000
        /*0040*/ 	.short	0x0001
        /*0042*/ 	.short	0x0004
        /*0044*/ 	.byte	0x00, 0xf0, 0x11, 0x00


	//----- nvinfo : EIATTR_KPARAM_INFO
	.align		4
.L_15:
        /*0048*/ 	.byte	0x04, 0x17
        /*004a*/ 	.short	(.L_17 - .L_16)
.L_16:
        /*004c*/ 	.word	0x00000000
        /*0050*/ 	.short	0x0000
        /*0052*/ 	.short	0x0000
        /*0054*/ 	.byte	0x00, 0xf0, 0x11, 0x00


	//----- nvinfo : EIATTR_SPARSE_MMA_MASK
	.align		4
.L_17:
        /*0058*/ 	.byte	0x03, 0x50
        /*005a*/ 	.short	0x0000


	//----- nvinfo : EIATTR_MAXREG_COUNT
	.align		4
        /*005c*/ 	.byte	0x03, 0x1b
        /*005e*/ 	.short	0x00ff


	//----- nvinfo : EIATTR_NUM_BARRIERS
	.align		4
        /*0060*/ 	.byte	0x02, 0x4c
        /*0062*/ 	.byte	0x01
	.zero		1


	//----- nvinfo : EIATTR_MERCURY_ISA_VERSION
	.align		4
        /*0064*/ 	.byte	0x03, 0x5f
        /*0066*/ 	.short	0x0101


	//----- nvinfo : EIATTR_VRC_CTA_INIT_COUNT
	.align		4
        /*0068*/ 	.byte	0x02, 0x4a
	.zero		1
	.zero		1


	//----- nvinfo : EIATTR_EXIT_INSTR_OFFSETS
	.align		4
        /*006c*/ 	.byte	0x04, 0x1c
        /*006e*/ 	.short	(.L_19 - .L_18)


	//   ....[0]....
.L_18:
        /*0070*/ 	.word	0x00000e50


	//   ....[1]....
        /*0074*/ 	.word	0x000011a0


	//   ....[2]....
        /*0078*/ 	.word	0x000013e0


	//----- nvinfo : EIATTR_CRS_STACK_SIZE
	.align		4
.L_19:
        /*007c*/ 	.byte	0x04, 0x1e
        /*007e*/ 	.short	(.L_21 - .L_20)
.L_20:
        /*0080*/ 	.word	0x00000000


	//----- nvinfo : EIATTR_CBANK_PARAM_SIZE
	.align		4
.L_21:
        /*0084*/ 	.byte	0x03, 0x19
        /*0086*/ 	.short	0x0020


	//----- nvinfo : EIATTR_PARAM_CBANK
	.align		4
        /*0088*/ 	.byte	0x04, 0x0a
        /*008a*/ 	.short	(.L_23 - .L_22)
	.align		4
.L_22:
        /*008c*/ 	.word	index@(.nv.constant0._Z16Histogram_kerneliiiPjS_)
        /*0090*/ 	.short	0x0380
        /*0092*/ 	.short	0x0020


	//----- nvinfo : EIATTR_SW_WAR
	.align		4
.L_23:
        /*0094*/ 	.byte	0x04, 0x36
        /*0096*/ 	.short	(.L_25 - .L_24)
.L_24:
        /*0098*/ 	.word	0x00000008
.L_25:


//--------------------- .nv.callgraph             --------------------------
	.section	.nv.callgraph,"",@"SHT_CUDA_CALLGRAPH"
	.align	4
	.sectionentsize	8
	.align		4
        /*0000*/ 	.word	0x00000000
	.align		4
        /*0004*/ 	.word	0xffffffff
	.align		4
        /*0008*/ 	.word	0x00000000
	.align		4
        /*000c*/ 	.word	0xfffffffe
	.align		4
        /*0010*/ 	.word	0x00000000
	.align		4
        /*0014*/ 	.word	0xfffffffd
	.align		4
        /*0018*/ 	.word	0x00000000
	.align		4
        /*001c*/ 	.word	0xfffffffc


//--------------------- .text._Z16Histogram_kerneliiiPjS_ --------------------------
	.section	.text._Z16Histogram_kerneliiiPjS_,"ax",@progbits
	.align	128
        .global         _Z16Histogram_kerneliiiPjS_
        .type           _Z16Histogram_kerneliiiPjS_,@function
        .size           _Z16Histogram_kerneliiiPjS_,(.L_x_27 - _Z16Histogram_kerneliiiPjS_)
        .other          _Z16Histogram_kerneliiiPjS_,@"STO_CUDA_ENTRY STV_DEFAULT"
_Z16Histogram_kerneliiiPjS_:
.text._Z16Histogram_kerneliiiPjS_:
[----:B------:R-:W-:Y:S01]  /*0000*/  LDC R1, c[0x0][0x37c] ;  /* 0x0000df00ff017b82 */ /* 0x000fe20000000800 */
[----:B------:R-:W0:Y:S07]  /*0010*/  LDCU UR6, c[0x0][0x360] ;  /* 0x00006c00ff0677ac */ /* 0x000e2e0008000800 */
[----:B------:R-:W1:Y:S01]  /*0020*/  LDC R7, c[0x0][0x370] ;  /* 0x0000dc00ff077b82 */ /* 0x000e620000000800 */
[----:B------:R-:W-:Y:S01]  /*0030*/  BSSY.RECONVERGENT B0, `(.L_x_0) ;  /* 0x0000062000007945 */ /* 0x000fe20003800200 */
[----:B------:R-:W2:Y:S06]  /*0040*/  LDCU UR4, c[0x0][0x384] ;  /* 0x00007080ff0477ac */ /* 0x000eac0008000800 */
[----:B------:R-:W2:Y:S01]  /*0050*/  LDC R9, c[0x0][0x388] ;  /* 0x0000e200ff097b82 */ /* 0x000ea20000000800 */
[----:B-1----:R-:W-:-:S02]  /*0060*/  IABS R5, R7 ;  /* 0x0000000700057213 */ /* 0x002fc40000000000 */
[----:B------:R-:W-:Y:S02]  /*0070*/  IABS R8, R7 ;  /* 0x0000000700087213 */ /* 0x000fe40000000000 */
[----:B------:R-:W1:Y:S01]  /*0080*/  I2F.RP R4, R5 ;  /* 0x0000000500047306 */ /* 0x000e620000209400 */
[----:B--2---:R-:W-:Y:S02]  /*0090*/  IADD3 R0, PT, PT, -R9, UR4, RZ ;  /* 0x0000000409007c10 */ /* 0x004fe4000fffe1ff */
[----:B------:R-:W2:Y:S05]  /*00a0*/  S2UR UR4, SR_CTAID.X ;  /* 0x00000000000479c3 */ /* 0x000eaa0000002500 */
[----:B-1----:R-:W1:Y:S02]  /*00b0*/  MUFU.RCP R4, R4 ;  /* 0x0000000400047308 */ /* 0x002e640000001000 */
[----:B-1----:R-:W-:-:S02]  /*00c0*/  VIADD R2, R4, 0xffffffe ;  /* 0x0ffffffe04027836 */ /* 0x002fc40000000000 */
[----:B------:R-:W-:-:S04]  /*00d0*/  IMAD.MOV R4, RZ, RZ, -R8 ;  /* 0x000000ffff047224 */ /* 0x000fc800078e0a08 */
[----:B------:R1:W3:Y:S02]  /*00e0*/  F2I.FTZ.U32.TRUNC.NTZ R3, R2 ;  /* 0x0000000200037305 */ /* 0x0002e4000021f000 */
[----:B-1----:R-:W-:Y:S02]  /*00f0*/  IMAD.MOV.U32 R2, RZ, RZ, RZ ;  /* 0x000000ffff027224 */ /* 0x002fe400078e00ff */
[----:B---3--:R-:W-:-:S04]  /*0100*/  IMAD.MOV R6, RZ, RZ, -R3 ;  /* 0x000000ffff067224 */ /* 0x008fc800078e0a03 */
[----:B------:R-:W-:Y:S01]  /*0110*/  IMAD R11, R6, R5, RZ ;  /* 0x00000005060b7224 */ /* 0x000fe200078e02ff */
[----:B------:R-:W-:Y:S02]  /*0120*/  IABS R6, R0 ;  /* 0x0000000000067213 */ /* 0x000fe40000000000 */
[----:B------:R-:W-:Y:S01]  /*0130*/  LOP3.LUT R0, R0, R7, RZ, 0x3c, !PT ;  /* 0x0000000700007212 */ /* 0x000fe200078e3cff */
[----:B------:R-:W-:Y:S01]  /*0140*/  IMAD.HI.U32 R3, R3, R11, R2 ;  /* 0x0000000b03037227 */ /* 0x000fe200078e0002 */
[----:B------:R-:W-:Y:S02]  /*0150*/  MOV R2, R6 ;  /* 0x0000000600027202 */ /* 0x000fe40000000f00 */
[----:B------:R-:W-:-:S03]  /*0160*/  ISETP.GE.AND P2, PT, R0, RZ, PT ;  /* 0x000000ff0000720c */ /* 0x000fc60003f46270 */
[----:B------:R-:W-:-:S04]  /*0170*/  IMAD.HI.U32 R3, R3, R2, RZ ;  /* 0x0000000203037227 */ /* 0x000fc800078e00ff */
[----:B------:R-:W-:-:S05]  /*0180*/  IMAD R2, R3, R4, R2 ;  /* 0x0000000403027224 */ /* 0x000fca00078e0202 */
[----:B------:R-:W-:-:S13]  /*0190*/  ISETP.GT.U32.AND P1, PT, R5, R2, PT ;  /* 0x000000020500720c */ /* 0x000fda0003f24070 */
[----:B------:R-:W-:Y:S02]  /*01a0*/  @!P1 IMAD.IADD R2, R2, 0x1, -R5 ;  /* 0x0000000102029824 */ /* 0x000fe400078e0a05 */
[----:B------:R-:W-:Y:S01]  /*01b0*/  @!P1 VIADD R3, R3, 0x1 ;  /* 0x0000000103039836 */ /* 0x000fe20000000000 */
[----:B------:R-:W-:Y:S02]  /*01c0*/  ISETP.NE.AND P1, PT, R7, RZ, PT ;  /* 0x000000ff0700720c */ /* 0x000fe40003f25270 */
[----:B------:R-:W-:Y:S02]  /*01d0*/  ISETP.GE.U32.AND P0, PT, R2, R5, PT ;  /* 0x000000050200720c */ /* 0x000fe40003f06070 */
[----:B------:R-:W1:Y:S11]  /*01e0*/  S2R R5, SR_TID.X ;  /* 0x0000000000057919 */ /* 0x000e760000002100 */
[----:B------:R-:W-:-:S04]  /*01f0*/  @P0 VIADD R3, R3, 0x1 ;  /* 0x0000000103030836 */ /* 0x000fc80000000000 */
[----:B------:R-:W-:-:S05]  /*0200*/  IMAD.MOV.U32 R0, RZ, RZ, R3 ;  /* 0x000000ffff007224 */ /* 0x000fca00078e0003 */
[----:B------:R-:W-:Y:S02]  /*0210*/  @!P2 IADD3 R0, PT, PT, -R0, RZ, RZ ;  /* 0x000000ff0000a210 */ /* 0x000fe40007ffe1ff */
[----:B------:R-:W-:-:S05]  /*0220*/  @!P1 LOP3.LUT R0, RZ, R7, RZ, 0x33, !PT ;  /* 0x00000007ff009212 */ /* 0x000fca00078e33ff */
[----:B--2---:R-:W-:-:S04]  /*0230*/  IMAD R2, R0, UR4, RZ ;  /* 0x0000000400027c24 */ /* 0x004fc8000f8e02ff */
[----:B------:R-:W-:Y:S01]  /*0240*/  IMAD.IADD R3, R2, 0x1, R9 ;  /* 0x0000000102037824 */ /* 0x000fe200078e0209 */
[----:B-1----:R-:W-:-:S03]  /*0250*/  ISETP.GE.AND P0, PT, R5, R0, PT ;  /* 0x000000000500720c */ /* 0x002fc60003f06270 */
[----:B------:R-:W-:-:S10]  /*0260*/  IMAD.IADD R4, R0, 0x1, R3 ;  /* 0x0000000100047824 */ /* 0x000fd400078e0203 */
[----:B0-----:R-:W-:Y:S05]  /*0270*/  @P0 BRA `(.L_x_1) ;  /* 0x0000000000f40947 */ /* 0x001fea0003800000 */
[----:B------:R-:W0:Y:S01]  /*0280*/  I2F.U32.RP R11, UR6 ;  /* 0x00000006000b7d06 */ /* 0x000e220008209000 */
[----:B------:R-:W-:Y:S01]  /*0290*/  IADD3 R9, PT, PT, R5, UR6, RZ ;  /* 0x0000000605097c10 */ /* 0x000fe2000fffe0ff */
[----:B------:R-:W-:Y:S01]  /*02a0*/  BSSY.RECONVERGENT B1, `(.L_x_2) ;  /* 0x000002a000017945 */ /* 0x000fe20003800200 */
[----:B------:R-:W-:Y:S02]  /*02b0*/  ISETP.NE.U32.AND P2, PT, RZ, UR6, PT ;  /* 0x00000006ff007c0c */ /* 0x000fe4000bf45070 */
[----:B------:R-:W-:Y:S02]  /*02c0*/  ISETP.GE.U32.AND P0, PT, R9, R0, PT ;  /* 0x000000000900720c */ /* 0x000fe40003f06070 */
[----:B------:R-:W-:Y:S02]  /*02d0*/  VIMNMX.U32 R8, PT, PT, R0, R9, !PT ;  /* 0x0000000900087248 */ /* 0x000fe40007fe0000 */
[----:B------:R-:W-:-:S04]  /*02e0*/  SEL R10, RZ, 0x1, P0 ;  /* 0x00000001ff0a7807 */ /* 0x000fc80000000000 */
[----:B------:R-:W-:Y:S01]  /*02f0*/  IADD3 R8, PT, PT, R8, -R9, -R10 ;  /* 0x8000000908087210 */ /* 0x000fe20007ffe80a */
[----:B0-----:R-:W0:Y:S02]  /*0300*/  MUFU.RCP R11, R11 ;  /* 0x0000000b000b7308 */ /* 0x001e240000001000 */
[----:B0-----:R-:W-:-:S06]  /*0310*/  VIADD R6, R11, 0xffffffe ;  /* 0x0ffffffe0b067836 */ /* 0x001fcc0000000000 */
[----:B------:R0:W1:Y:S02]  /*0320*/  F2I.FTZ.U32.TRUNC.NTZ R7, R6 ;  /* 0x0000000600077305 */ /* 0x000064000021f000 */
[----:B0-----:R-:W-:Y:S02]  /*0330*/  IMAD.MOV.U32 R6, RZ, RZ, RZ ;  /* 0x000000ffff067224 */ /* 0x001fe400078e00ff */
[----:B-1----:R-:W-:-:S04]  /*0340*/  IMAD.MOV R13, RZ, RZ, -R7 ;  /* 0x000000ffff0d7224 */ /* 0x002fc800078e0a07 */
[----:B------:R-:W-:-:S04]  /*0350*/  IMAD R13, R13, UR6, RZ ;  /* 0x000000060d0d7c24 */ /* 0x000fc8000f8e02ff */
[----:B------:R-:W-:-:S06]  /*0360*/  IMAD.HI.U32 R7, R7, R13, R6 ;  /* 0x0000000d07077227 */ /* 0x000fcc00078e0006 */
[----:B------:R-:W-:-:S04]  /*0370*/  IMAD.HI.U32 R7, R7, R8, RZ ;  /* 0x0000000807077227 */ /* 0x000fc800078e00ff */
[----:B------:R-:W-:-:S04]  /*0380*/  IMAD.MOV R9, RZ, RZ, -R7 ;  /* 0x000000ffff097224 */ /* 0x000fc800078e0a07 */
[----:B------:R-:W-:-:S05]  /*0390*/  IMAD R8, R9, UR6, R8 ;  /* 0x0000000609087c24 */ /* 0x000fca000f8e0208 */
[----:B------:R-:W-:-:S13]  /*03a0*/  ISETP.GE.U32.AND P0, PT, R8, UR6, PT ;  /* 0x0000000608007c0c */ /* 0x000fda000bf06070 */
[----:B------:R-:W-:Y:S02]  /*03b0*/  @P0 VIADD R8, R8, -UR6 ;  /* 0x8000000608080c36 */ /* 0x000fe40008000000 */
[----:B------:R-:W-:-:S03]  /*03c0*/  @P0 VIADD R7, R7, 0x1 ;  /* 0x0000000107070836 */ /* 0x000fc60000000000 */
[----:B------:R-:W-:-:S13]  /*03d0*/  ISETP.GE.U32.AND P1, PT, R8, UR6, PT ;  /* 0x0000000608007c0c */ /* 0x000fda000bf26070 */
[----:B------:R-:W-:Y:S02]  /*03e0*/  @P1 IADD3 R7, PT, PT, R7, 0x1, RZ ;  /* 0x0000000107071810 */ /* 0x000fe40007ffe0ff */
[----:B------:R-:W-:-:S05]  /*03f0*/  @!P2 LOP3.LUT R7, RZ, UR6, RZ, 0x33, !PT ;  /* 0x00000006ff07ac12 */ /* 0x000fca000f8e33ff */
[----:B------:R-:W-:-:S05]  /*0400*/  IMAD.IADD R6, R10, 0x1, R7 ;  /* 0x000000010a067824 */ /* 0x000fca00078e0207 */
[C---:B------:R-:W-:Y:S02]  /*0410*/  LOP3.LUT R7, R6.reuse, 0x3, RZ, 0xc0, !PT ;  /* 0x0000000306077812 */ /* 0x040fe400078ec0ff */
[----:B------:R-:W-:Y:S02]  /*0420*/  ISETP.GE.U32.AND P1, PT, R6, 0x3, PT ;  /* 0x000000030600780c */ /* 0x000fe40003f26070 */
[----:B------:R-:W-:Y:S01]  /*0430*/  ISETP.NE.AND P0, PT, R7, 0x3, PT ;  /* 0x000000030700780c */ /* 0x000fe20003f05270 */
[----:B------:R-:W-:-:S12]  /*0440*/  IMAD.MOV.U32 R7, RZ, RZ, R5 ;  /* 0x000000ffff077224 */ /* 0x000fd800078e0005 */
[----:B------:R-:W-:Y:S05]  /*0450*/  @!P0 BRA `(.L_x_3) ;  /* 0x0000000000388947 */ /* 0x000fea0003800000 */
[----:B------:R-:W0:Y:S01]  /*0460*/  S2UR UR5, SR_CgaCtaId ;  /* 0x00000000000579c3 */ /* 0x000e220000008800 */
[----:B------:R-:W-:Y:S01]  /*0470*/  VIADD R6, R6, 0x1 ;  /* 0x0000000106067836 */ /* 0x000fe20000000000 */
[----:B------:R-:W-:-:S04]  /*0480*/  UMOV UR4, 0x400 ;  /* 0x0000040000047882 */ /* 0x000fc80000000000 */
[----:B------:R-:W-:-:S05]  /*0490*/  LOP3.LUT R6, R6, 0x3, RZ, 0xc0, !PT ;  /* 0x0000000306067812 */ /* 0x000fca00078ec0ff */
[----:B------:R-:W-:Y:S02]  /*04a0*/  IMAD R7, R6, UR6, R5 ;  /* 0x0000000606077c24 */ /* 0x000fe4000f8e0205 */
[----:B------:R-:W-:Y:S01]  /*04b0*/  IMAD.MOV R8, RZ, RZ, -R6 ;  /* 0x000000ffff087224 */ /* 0x000fe200078e0a06 */
[----:B0-----:R-:W-:-:S06]  /*04c0*/  ULEA UR4, UR5, UR4, 0x18 ;  /* 0x0000000405047291 */ /* 0x001fcc000f8ec0ff */
[----:B------:R-:W-:-:S07]  /*04d0*/  LEA R6, R5, UR4, 0x2 ;  /* 0x0000000405067c11 */ /* 0x000fce000f8e10ff */
.L_x_4:
[----:B------:R-:W0:Y:S01]  /*04e0*/  LDC R9, c[0x0][0x360] ;  /* 0x0000d800ff097b82 */ /* 0x000e220000000800 */
[----:B------:R-:W-:Y:S01]  /*04f0*/  IADD3 R8, PT, PT, R8, 0x1, RZ ;  /* 0x0000000108087810 */ /* 0x000fe20007ffe0ff */
[----:B------:R0:W-:Y:S03]  /*0500*/  STS [R6], RZ ;  /* 0x000000ff06007388 */ /* 0x0001e60000000800 */
[----:B------:R-:W-:Y:S01]  /*0510*/  ISETP.NE.AND P0, PT, R8, RZ, PT ;  /* 0x000000ff0800720c */ /* 0x000fe20003f05270 */
[----:B0-----:R-:W-:-:S12]  /*0520*/  IMAD R6, R9, 0x4, R6 ;  /* 0x0000000409067824 */ /* 0x001fd800078e0206 */
[----:B------:R-:W-:Y:S05]  /*0530*/  @P0 BRA `(.L_x_4) ;  /* 0xfffffffc00e80947 */ /* 0x000fea000383ffff */
.L_x_3:
[----:B------:R-:W-:Y:S05]  /*0540*/  BSYNC.RECONVERGENT B1 ;  /* 0x0000000000017941 */ /* 0x000fea0003800200 */
.L_x_2:
[----:B------:R-:W-:Y:S05]  /*0550*/  @!P1 BRA `(.L_x_1) ;  /* 0x00000000003c9947 */ /* 0x000fea0003800000 */
[----:B------:R-:W0:Y:S01]  /*0560*/  S2R R9, SR_CgaCtaId ;  /* 0x0000000000097919 */ /* 0x000e220000008800 */
[----:B------:R-:W-:-:S04]  /*0570*/  MOV R6, 0x400 ;  /* 0x0000040000067802 */ /* 0x000fc80000000f00 */
[----:B0-----:R-:W-:-:S07]  /*0580*/  LEA R12, R9, R6, 0x18 ;  /* 0x00000006090c7211 */ /* 0x001fce00078ec0ff */
.L_x_5:
[----:B------:R-:W0:Y:S01]  /*0590*/  LDC R11, c[0x0][0x360] ;  /* 0x0000d800ff0b7b82 */ /* 0x000e220000000800 */
[----:B-1----:R-:W-:-:S05]  /*05a0*/  IMAD R6, R7, 0x4, R12 ;  /* 0x0000000407067824 */ /* 0x002fca00078e020c */
[----:B------:R1:W-:Y:S01]  /*05b0*/  STS [R6], RZ ;  /* 0x000000ff06007388 */ /* 0x0003e20000000800 */
[C---:B0-----:R-:W-:Y:S02]  /*05c0*/  IMAD R8, R11.reuse, 0x4, R6 ;  /* 0x000000040b087824 */ /* 0x041fe400078e0206 */
[C---:B------:R-:W-:Y:S02]  /*05d0*/  IMAD R7, R11.reuse, 0x4, R7 ;  /* 0x000000040b077824 */ /* 0x040fe400078e0207 */
[----:B------:R-:W-:Y:S01]  /*05e0*/  IMAD R9, R11, 0x4, R8 ;  /* 0x000000040b097824 */ /* 0x000fe200078e0208 */
[----:B------:R1:W-:Y:S02]  /*05f0*/  STS [R8], RZ ;  /* 0x000000ff08007388 */ /* 0x0003e40000000800 */
[----:B------:R-:W-:Y:S02]  /*0600*/  ISETP.GE.AND P0, PT, R7, R0, PT ;  /* 0x000000000700720c */ /* 0x000fe40003f06270 */
[----:B------:R-:W-:Y:S01]  /*0610*/  LEA R10, R11, R9, 0x2 ;  /* 0x000000090b0a7211 */ /* 0x000fe200078e10ff */
[----:B------:R1:W-:Y:S04]  /*0620*/  STS [R9], RZ ;  /* 0x000000ff09007388 */ /* 0x0003e80000000800 */
[----:B------:R1:W-:Y:S06]  /*0630*/  STS [R10], RZ ;  /* 0x000000ff0a007388 */ /* 0x0003ec0000000800 */
[----:B------:R-:W-:Y:S05]  /*0640*/  @!P0 BRA `(.L_x_5) ;  /* 0xfffffffc00d08947 */ /* 0x000fea000383ffff */
.L_x_1:
[----:B------:R-:W-:Y:S05]  /*0650*/  BSYNC.RECONVERGENT B0 ;  /* 0x0000000000007941 */ /* 0x000fea0003800200 */
.L_x_0:
[----:B------:R-:W0:Y:S01]  /*0660*/  LDCU UR7, c[0x0][0x380] ;  /* 0x00007000ff0777ac */ /* 0x000e220008000800 */
[----:B------:R-:W-:Y:S01]  /*0670*/  BSSY.RECONVERGENT B0, `(.L_x_6) ;  /* 0x000007b000007945 */ /* 0x000fe20003800200 */
[----:B------:R-:W2:Y:S01]  /*0680*/  LDCU.64 UR8, c[0x0][0x358] ;  /* 0x00006b00ff0877ac */ /* 0x000ea20008000a00 */
[----:B------:R-:W3:Y:S01]  /*0690*/  LDCU UR10, c[0x0][0x384] ;  /* 0x00007080ff0a77ac */ /* 0x000ee20008000800 */
[----:B------:R-:W4:Y:S01]  /*06a0*/  LDCU UR11, c[0x0][0x380] ;  /* 0x00007000ff0b77ac */ /* 0x000f220008000800 */
[----:B------:R-:W-:Y:S01]  /*06b0*/  BAR.SYNC.DEFER_BLOCKING 0x0 ;  /* 0x0000000000007b1d */ /* 0x000fe20000010000 */
[----:B0-----:R-:W-:-:S13]  /*06c0*/  ISETP.GE.AND P0, PT, R5, UR7, PT ;  /* 0x0000000705007c0c */ /* 0x001fda000bf06270 */
[----:B--234-:R-:W-:Y:S05]  /*06d0*/  @P0 BRA `(.L_x_7) ;  /* 0x0000000400d00947 */ /* 0x01cfea0003800000 */
[----:B------:R-:W0:Y:S01]  /*06e0*/  I2F.U32.RP R11, UR6 ;  /* 0x00000006000b7d06 */ /* 0x000e220008209000 */
[----:B-1----:R-:W-:Y:S01]  /*06f0*/  VIADD R10, R5, UR6 ;  /* 0x00000006050a7c36 */ /* 0x002fe20008000000 */
[----:B------:R-:W-:Y:S01]  /*0700*/  ISETP.NE.U32.AND P2, PT, RZ, UR6, PT ;  /* 0x00000006ff007c0c */ /* 0x000fe2000bf45070 */
[----:B------:R-:W-:Y:S03]  /*0710*/  BSSY.RECONVERGENT B1, `(.L_x_8) ;  /* 0x0000033000017945 */ /* 0x000fe60003800200 */
[C---:B------:R-:W-:Y:S02]  /*0720*/  ISETP.GE.U32.AND P0, PT, R10.reuse, UR7, PT ;  /* 0x000000070a007c0c */ /* 0x040fe4000bf06070 */
[----:B------:R-:W-:Y:S02]  /*0730*/  VIMNMX.U32 R8, PT, PT, R10, UR7, !PT ;  /* 0x000000070a087c48 */ /* 0x000fe4000ffe0000 */
[----:B------:R-:W-:-:S04]  /*0740*/  SEL R9, RZ, 0x1, P0 ;  /* 0x00000001ff097807 */ /* 0x000fc80000000000 */
[----:B------:R-:W-:Y:S01]  /*0750*/  IADD3 R8, PT, PT, R8, -R10, -R9 ;  /* 0x8000000a08087210 */ /* 0x000fe20007ffe809 */
[----:B0-----:R-:W0:Y:S02]  /*0760*/  MUFU.RCP R11, R11 ;  /* 0x0000000b000b7308 */ /* 0x001e240000001000 */
[----:B0-----:R-:W-:-:S06]  /*0770*/  VIADD R6, R11, 0xffffffe ;  /* 0x0ffffffe0b067836 */ /* 0x001fcc0000000000 */
[----:B------:R0:W1:Y:S02]  /*0780*/  F2I.FTZ.U32.TRUNC.NTZ R7, R6 ;  /* 0x0000000600077305 */ /* 0x000064000021f000 */
[----:B0-----:R-:W-:Y:S02]  /*0790*/  HFMA2 R6, -RZ, RZ, 0, 0 ;  /* 0x00000000ff067431 */ /* 0x001fe400000001ff */
        /* <DEDUP_REMOVED lines=10> */
[----:B------:R-:W-:Y:S01]  /*0840*/  @P1 VIADD R6, R6, 0x1 ;  /* 0x0000000106061836 */ /* 0x000fe20000000000 */
[----:B------:R-:W-:-:S04]  /*0850*/  @!P2 LOP3.LUT R6, RZ, UR6, RZ, 0x33, !PT ;  /* 0x00000006ff06ac12 */ /* 0x000fc8000f8e33ff */
[----:B------:R-:W-:Y:S01]  /*0860*/  IADD3 R11, PT, PT, R9, R6, RZ ;  /* 0x00000006090b7210 */ /* 0x000fe20007ffe0ff */
[----:B------:R-:W-:-:S03]  /*0870*/  IMAD.MOV.U32 R9, RZ, RZ, R5 ;  /* 0x000000ffff097224 */ /* 0x000fc600078e0005 */
[----:B------:R-:W-:-:S04]  /*0880*/  LOP3.LUT R6, R11, 0x3, RZ, 0xc0, !PT ;  /* 0x000000030b067812 */ /* 0x000fc800078ec0ff */
[----:B------:R-:W-:-:S13]  /*0890*/  ISETP.NE.AND P0, PT, R6, 0x3, PT ;  /* 0x000000030600780c */ /* 0x000fda0003f05270 */
[----:B------:R-:W-:Y:S05]  /*08a0*/  @!P0 BRA `(.L_x_9) ;  /* 0x0000000000648947 */ /* 0x000fea0003800000 */
[----:B------:R-:W0:Y:S01]  /*08b0*/  LDC.64 R6, c[0x0][0x390] ;  /* 0x0000e400ff067b82 */ /* 0x000e220000000a00 */
[----:B------:R-:W-:-:S05]  /*08c0*/  VIADD R8, R11, 0x1 ;  /* 0x000000010b087836 */ /* 0x000fca0000000000 */
[----:B------:R-:W-:-:S05]  /*08d0*/  LOP3.LUT R8, R8, 0x3, RZ, 0xc0, !PT ;  /* 0x0000000308087812 */ /* 0x000fca00078ec0ff */
[----:B------:R-:W-:Y:S02]  /*08e0*/  IMAD R9, R8, UR6, R5 ;  /* 0x0000000608097c24 */ /* 0x000fe4000f8e0205 */
[----:B------:R-:W-:Y:S02]  /*08f0*/  IMAD.MOV R8, RZ, RZ, -R8 ;  /* 0x000000ffff087224 */ /* 0x000fe400078e0a08 */
[----:B0-----:R-:W-:-:S07]  /*0900*/  IMAD.WIDE.U32 R6, R5, 0x4, R6 ;  /* 0x0000000405067825 */ /* 0x001fce00078e0006 */
.L_x_12:
[----:B0-----:R-:W2:Y:S01]  /*0910*/  LDG.E R10, desc[UR8][R6.64] ;  /* 0x00000008060a7981 */ /* 0x001ea2000c1e1900 */
[----:B------:R-:W0:Y:S01]  /*0920*/  LDC R13, c[0x0][0x360] ;  /* 0x0000d800ff0d7b82 */ /* 0x000e220000000800 */
[----:B------:R-:W-:Y:S01]  /*0930*/  VIADD R8, R8, 0x1 ;  /* 0x0000000108087836 */ /* 0x000fe20000000000 */
[----:B------:R-:W-:Y:S04]  /*0940*/  BSSY.RECONVERGENT B2, `(.L_x_10) ;  /* 0x000000d000027945 */ /* 0x000fe80003800200 */
[----:B------:R-:W-:Y:S01]  /*0950*/  ISETP.NE.AND P1, PT, R8, RZ, PT ;  /* 0x000000ff0800720c */ /* 0x000fe20003f25270 */
[----:B--2---:R-:W-:-:S05]  /*0960*/  IMAD R10, R10, UR10, RZ ;  /* 0x0000000a0a0a7c24 */ /* 0x004fca000f8e02ff */
[----:B------:R-:W-:-:S04]  /*0970*/  SHF.R.U32.HI R10, RZ, 0xc, R10 ;  /* 0x0000000cff0a7819 */ /* 0x000fc8000001160a */
[----:B------:R-:W-:-:S04]  /*0980*/  ISETP.GE.U32.AND P0, PT, R10, R4, PT ;  /* 0x000000040a00720c */ /* 0x000fc80003f06070 */
[----:B------:R-:W-:-:S13]  /*0990*/  ISETP.LT.U32.OR P0, PT, R10, R3, P0 ;  /* 0x000000030a00720c */ /* 0x000fda0000701470 */
[----:B0-----:R-:W-:Y:S05]  /*09a0*/  @P0 BRA `(.L_x_11) ;  /* 0x0000000000180947 */ /* 0x001fea0003800000 */
[----:B------:R-:W0:Y:S01]  /*09b0*/  S2UR UR5, SR_CgaCtaId ;  /* 0x00000000000579c3 */ /* 0x000e220000008800 */
[----:B------:R-:W-:Y:S01]  /*09c0*/  UMOV UR4, 0x400 ;  /* 0x0000040000047882 */ /* 0x000fe20000000000 */
[----:B------:R-:W-:Y:S01]  /*09d0*/  IADD3 R10, PT, PT, -R3, R10, RZ ;  /* 0x0000000a030a7210 */ /* 0x000fe20007ffe1ff */
[----:B0-----:R-:W-:-:S06]  /*09e0*/  ULEA UR4, UR5, UR4, 0x18 ;  /* 0x0000000405047291 */ /* 0x001fcc000f8ec0ff */
[----:B------:R-:W-:-:S05]  /*09f0*/  LEA R10, R10, UR4, 0x2 ;  /* 0x000000040a0a7c11 */ /* 0x000fca000f8e10ff */
[----:B------:R0:W-:Y:S02]  /*0a00*/  ATOMS.POPC.INC.32 RZ, [R10+URZ] ;  /* 0x000000000aff7f8c */ /* 0x0001e4000d8000ff */
.L_x_11:
[----:B------:R-:W-:Y:S05]  /*0a10*/  BSYNC.RECONVERGENT B2 ;  /* 0x0000000000027941 */ /* 0x000fea0003800200 */
.L_x_10:
[----:B------:R-:W-:Y:S01]  /*0a20*/  IMAD.WIDE.U32 R6, R13, 0x4, R6 ;  /* 0x000000040d067825 */ /* 0x000fe200078e0006 */
[----:B------:R-:W-:Y:S06]  /*0a30*/  @P1 BRA `(.L_x_12) ;  /* 0xfffffffc00b41947 */ /* 0x000fec000383ffff */
.L_x_9:
[----:B------:R-:W-:Y:S05]  /*0a40*/  BSYNC.RECONVERGENT B1 ;  /* 0x0000000000017941 */ /* 0x000fea0003800200 */
.L_x_8:
[----:B------:R-:W-:-:S13]  /*0a50*/  ISETP.GE.U32.AND P0, PT, R11, 0x3, PT ;  /* 0x000000030b00780c */ /* 0x000fda0003f06070 */
[----:B------:R-:W-:Y:S05]  /*0a60*/  @!P0 BRA `(.L_x_7) ;  /* 0x0000000000ec8947 */ /* 0x000fea0003800000 */
[----:B------:R-:W1:Y:S01]  /*0a70*/  S2R R8, SR_CgaCtaId ;  /* 0x0000000000087919 */ /* 0x000e620000008800 */
[----:B------:R-:W2:Y:S01]  /*0a80*/  LDC R12, c[0x0][0x384] ;  /* 0x0000e100ff0c7b82 */ /* 0x000ea20000000800 */
[----:B------:R-:W-:-:S07]  /*0a90*/  MOV R13, 0x400 ;  /* 0x00000400000d7802 */ /* 0x000fce0000000f00 */
[----:B------:R-:W3:Y:S01]  /*0aa0*/  LDC.64 R6, c[0x0][0x390] ;  /* 0x0000e400ff067b82 */ /* 0x000ee20000000a00 */
[----:B-1----:R-:W-:-:S07]  /*0ab0*/  LEA R13, R8, R13, 0x18 ;  /* 0x0000000d080d7211 */ /* 0x002fce00078ec0ff */
.L_x_21:
[----:B---3--:R-:W-:-:S04]  /*0ac0*/  IMAD.WIDE.U32 R16, R9, 0x4, R6 ;  /* 0x0000000409107825 */ /* 0x008fc800078e0006 */
[----:B------:R-:W-:Y:S02]  /*0ad0*/  VIADD R19, R9, UR6 ;  /* 0x0000000609137c36 */ /* 0x000fe40008000000 */
[----:B--2---:R-:W2:Y:S02]  /*0ae0*/  LDG.E R17, desc[UR8][R16.64] ;  /* 0x0000000810117981 */ /* 0x004ea4000c1e1900 */
[C---:B------:R-:W-:Y:S02]  /*0af0*/  VIADD R11, R19.reuse, UR6 ;  /* 0x00000006130b7c36 */ /* 0x040fe40008000000 */
[----:B------:R-:W-:-:S04]  /*0b00*/  IMAD.WIDE.U32 R18, R19, 0x4, R6 ;  /* 0x0000000413127825 */ /* 0x000fc800078e0006 */
[C---:B------:R-:W-:Y:S02]  /*0b10*/  VIADD R15, R11.reuse, UR6 ;  /* 0x000000060b0f7c36 */ /* 0x040fe40008000000 */
[--C-:B0-----:R-:W-:Y:S01]  /*0b20*/  IMAD.WIDE.U32 R10, R11, 0x4, R6.reuse ;  /* 0x000000040b0a7825 */ /* 0x101fe200078e0006 */
[----:B------:R-:W3:Y:S03]  /*0b30*/  LDG.E R19, desc[UR8][R18.64] ;  /* 0x0000000812137981 */ /* 0x000ee6000c1e1900 */
[----:B-1----:R-:W-:Y:S02]  /*0b40*/  IMAD.WIDE.U32 R8, R15, 0x4, R6 ;  /* 0x000000040f087825 */ /* 0x002fe400078e0006 */
[----:B------:R-:W4:Y:S04]  /*0b50*/  LDG.E R11, desc[UR8][R10.64] ;  /* 0x000000080a0b7981 */ /* 0x000f28000c1e1900 */
[----:B------:R-:W5:Y:S01]  /*0b60*/  LDG.E R9, desc[UR8][R8.64] ;  /* 0x0000000808097981 */ /* 0x000f62000c1e1900 */
[----:B------:R-:W-:Y:S01]  /*0b70*/  BSSY.RECONVERGENT B1, `(.L_x_13) ;  /* 0x0000015000017945 */ /* 0x000fe20003800200 */
[----:B--2---:R-:W-:-:S05]  /*0b80*/  IMAD R14, R17, R12, RZ ;  /* 0x0000000c110e7224 */ /* 0x004fca00078e02ff */
[----:B------:R-:W-:-:S04]  /*0b90*/  SHF.R.U32.HI R14, RZ, 0xc, R14 ;  /* 0x0000000cff0e7819 */ /* 0x000fc8000001160e */
[----:B------:R-:W-:Y:S01]  /*0ba0*/  ISETP.GE.U32.AND P2, PT, R14, R4, PT ;  /* 0x000000040e00720c */ /* 0x000fe20003f46070 */
[----:B---3--:R-:W-:-:S03]  /*0bb0*/  IMAD R20, R19, R12, RZ ;  /* 0x0000000c13147224 */ /* 0x008fc600078e02ff */
[----:B------:R-:W-:Y:S01]  /*0bc0*/  ISETP.LT.U32.OR P2, PT, R14, R3, P2 ;  /* 0x000000030e00720c */ /* 0x000fe20001741470 */
[-C--:B----4-:R-:W-:Y:S02]  /*0bd0*/  IMAD R21, R11, R12.reuse, RZ ;  /* 0x0000000c0b157224 */ /* 0x090fe400078e02ff */
[----:B-----5:R-:W-:Y:S01]  /*0be0*/  IMAD R22, R9, R12, RZ ;  /* 0x0000000c09167224 */ /* 0x020fe200078e02ff */
[----:B------:R-:W-:Y:S02]  /*0bf0*/  SHF.R.U32.HI R20, RZ, 0xc, R20 ;  /* 0x0000000cff147819 */ /* 0x000fe40000011614 */
[----:B------:R-:W-:Y:S02]  /*0c00*/  SHF.R.U32.HI R24, RZ, 0xc, R21 ;  /* 0x0000000cff187819 */ /* 0x000fe40000011615 */
[----:B------:R-:W-:Y:S02]  /*0c10*/  SHF.R.U32.HI R22, RZ, 0xc, R22 ;  /* 0x0000000cff167819 */ /* 0x000fe40000011616 */
[----:B------:R-:W-:-:S02]  /*0c20*/  ISETP.GE.U32.AND P3, PT, R20, R4, PT ;  /* 0x000000041400720c */ /* 0x000fc40003f66070 */
[-C--:B------:R-:W-:Y:S02]  /*0c30*/  ISETP.GE.U32.AND P0, PT, R24, R4.reuse, PT ;  /* 0x000000041800720c */ /* 0x080fe40003f06070 */
[----:B------:R-:W-:Y:S02]  /*0c40*/  ISETP.GE.U32.AND P1, PT, R22, R4, PT ;  /* 0x000000041600720c */ /* 0x000fe40003f26070 */
[-C--:B------:R-:W-:Y:S02]  /*0c50*/  ISETP.LT.U32.OR P3, PT, R20, R3.reuse, P3 ;  /* 0x000000031400720c */ /* 0x080fe40001f61470 */
[-C--:B------:R-:W-:Y:S02]  /*0c60*/  ISETP.LT.U32.OR P0, PT, R24, R3.reuse, P0 ;  /* 0x000000031800720c */ /* 0x080fe40000701470 */
[----:B------:R-:W-:Y:S01]  /*0c70*/  ISETP.LT.U32.OR P1, PT, R22, R3, P1 ;  /* 0x000000031600720c */ /* 0x000fe20000f21470 */
[----:B------:R-:W-:-:S12]  /*0c80*/  @P2 BRA `(.L_x_14) ;  /* 0x00000000000c2947 */ /* 0x000fd80003800000 */
[----:B------:R-:W-:-:S05]  /*0c90*/  IADD3 R8, PT, PT, -R3, R14, RZ ;  /* 0x0000000e03087210 */ /* 0x000fca0007ffe1ff */
[----:B------:R-:W-:-:S05]  /*0ca0*/  IMAD R8, R8, 0x4, R13 ;  /* 0x0000000408087824 */ /* 0x000fca00078e020d */
[----:B------:R0:W-:Y:S02]  /*0cb0*/  ATOMS.POPC.INC.32 RZ, [R8+URZ] ;  /* 0x0000000008ff7f8c */ /* 0x0001e4000d8000ff */
.L_x_14:
[----:B------:R-:W-:Y:S05]  /*0cc0*/  BSYNC.RECONVERGENT B1 ;  /* 0x0000000000017941 */ /* 0x000fea0003800200 */
.L_x_13:
[----:B------:R-:W-:Y:S04]  /*0cd0*/  BSSY.RECONVERGENT B1, `(.L_x_15) ;  /* 0x0000005000017945 */ /* 0x000fe80003800200 */
[----:B------:R-:W-:Y:S05]  /*0ce0*/  @P3 BRA `(.L_x_16) ;  /* 0x00000000000c3947 */ /* 0x000fea0003800000 */
[----:B0-----:R-:W-:-:S04]  /*0cf0*/  IMAD.IADD R8, R20, 0x1, -R3 ;  /* 0x0000000114087824 */ /* 0x001fc800078e0a03 */
[----:B------:R-:W-:-:S05]  /*0d00*/  IMAD R8, R8, 0x4, R13 ;  /* 0x0000000408087824 */ /* 0x000fca00078e020d */
[----:B------:R1:W-:Y:S02]  /*0d10*/  ATOMS.POPC.INC.32 RZ, [R8+URZ] ;  /* 0x0000000008ff7f8c */ /* 0x0003e4000d8000ff */
.L_x_16:
[----:B------:R-:W-:Y:S05]  /*0d20*/  BSYNC.RECONVERGENT B1 ;  /* 0x0000000000017941 */ /* 0x000fea0003800200 */
.L_x_15:
[----:B------:R-:W-:Y:S04]  /*0d30*/  BSSY.RECONVERGENT B1, `(.L_x_17) ;  /* 0x0000005000017945 */ /* 0x000fe80003800200 */
[----:B------:R-:W-:Y:S05]  /*0d40*/  @P0 BRA `(.L_x_18) ;  /* 0x00000000000c0947 */ /* 0x000fea0003800000 */
[----:B01----:R-:W-:-:S05]  /*0d50*/  IADD3 R8, PT, PT, -R3, R24, RZ ;  /* 0x0000001803087210 */ /* 0x003fca0007ffe1ff */
[----:B------:R-:W-:-:S05]  /*0d60*/  IMAD R8, R8, 0x4, R13 ;  /* 0x0000000408087824 */ /* 0x000fca00078e020d */
[----:B------:R2:W-:Y:S02]  /*0d70*/  ATOMS.POPC.INC.32 RZ, [R8+URZ] ;  /* 0x0000000008ff7f8c */ /* 0x0005e4000d8000ff */
.L_x_18:
[----:B------:R-:W-:Y:S05]  /*0d80*/  BSYNC.RECONVERGENT B1 ;  /* 0x0000000000017941 */ /* 0x000fea0003800200 */
.L_x_17:
[----:B------:R-:W-:Y:S04]  /*0d90*/  BSSY.RECONVERGENT B1, `(.L_x_19) ;  /* 0x0000005000017945 */ /* 0x000fe80003800200 */
[----:B------:R-:W-:Y:S05]  /*0da0*/  @P1 BRA `(.L_x_20) ;  /* 0x00000000000c1947 */ /* 0x000fea0003800000 */
[----:B012---:R-:W-:-:S04]  /*0db0*/  IMAD.IADD R8, R22, 0x1, -R3 ;  /* 0x0000000116087824 */ /* 0x007fc800078e0a03 */
[----:B------:R-:W-:-:S05]  /*0dc0*/  IMAD R8, R8, 0x4, R13 ;  /* 0x0000000408087824 */ /* 0x000fca00078e020d */
[----:B------:R3:W-:Y:S02]  /*0dd0*/  ATOMS.POPC.INC.32 RZ, [R8+URZ] ;  /* 0x0000000008ff7f8c */ /* 0x0007e4000d8000ff */
.L_x_20:
[----:B------:R-:W-:Y:S05]  /*0de0*/  BSYNC.RECONVERGENT B1 ;  /* 0x0000000000017941 */ /* 0x000fea0003800200 */
.L_x_19:
[----:B------:R-:W-:-:S04]  /*0df0*/  IADD3 R9, PT, PT, R15, UR6, RZ ;  /* 0x000000060f097c10 */ /* 0x000fc8000fffe0ff */
[----:B------:R-:W-:-:S13]  /*0e00*/  ISETP.GE.AND P0, PT, R9, UR11, PT ;  /* 0x0000000b09007c0c */ /* 0x000fda000bf06270 */
[----:B------:R-:W-:Y:S05]  /*0e10*/  @!P0 BRA `(.L_x_21) ;  /* 0xfffffffc00288947 */ /* 0x000fea000383ffff */
.L_x_7:
[----:B------:R-:W-:Y:S05]  /*0e20*/  BSYNC.RECONVERGENT B0 ;  /* 0x0000000000007941 */ /* 0x000fea0003800200 */
.L_x_6:
[----:B------:R-:W-:Y:S01]  /*0e30*/  BAR.SYNC.DEFER_BLOCKING 0x0 ;  /* 0x0000000000007b1d */ /* 0x000fe20000010000 */
[----:B------:R-:W-:-:S13]  /*0e40*/  ISETP.GE.AND P0, PT, R5, R0, PT ;  /* 0x000000000500720c */ /* 0x000fda0003f06270 */
[----:B------:R-:W-:Y:S05]  /*0e50*/  @P0 EXIT ;  /* 0x000000000000094d */ /* 0x000fea0003800000 */
[----:B0123--:R-:W0:Y:S01]  /*0e60*/  I2F.U32.RP R8, UR6 ;  /* 0x0000000600087d06 */ /* 0x00fe220008209000 */
[----:B------:R-:W-:Y:S01]  /*0e70*/  VIADD R11, R5, UR6 ;  /* 0x00000006050b7c36 */ /* 0x000fe20008000000 */
[----:B------:R-:W-:Y:S01]  /*0e80*/  ISETP.NE.U32.AND P2, PT, RZ, UR6, PT ;  /* 0x00000006ff007c0c */ /* 0x000fe2000bf45070 */
[----:B------:R-:W-:Y:S03]  /*0e90*/  BSSY.RECONVERGENT B0, `(.L_x_22) ;  /* 0x0000030000007945 */ /* 0x000fe60003800200 */
[----:B------:R-:W-:Y:S02]  /*0ea0*/  ISETP.GE.AND P0, PT, R11, R0, PT ;  /* 0x000000000b00720c */ /* 0x000fe40003f06270 */
[----:B------:R-:W-:Y:S02]  /*0eb0*/  VIMNMX R4, PT, PT, R0, R11, !PT ;  /* 0x0000000b00047248 */ /* 0x000fe40007fe0100 */
[----:B------:R-:W-:-:S04]  /*0ec0*/  SEL R9, RZ, 0x1, P0 ;  /* 0x00000001ff097807 */ /* 0x000fc80000000000 */
[----:B------:R-:W-:Y:S01]  /*0ed0*/  IADD3 R4, PT, PT, R4, -R11, -R9 ;  /* 0x8000000b04047210 */ /* 0x000fe20007ffe809 */
[----:B0-----:R-:W0:Y:S02]  /*0ee0*/  MUFU.RCP R8, R8 ;  /* 0x0000000800087308 */ /* 0x001e240000001000 */
[----:B0-----:R-:W-:-:S06]  /*0ef0*/  VIADD R6, R8, 0xffffffe ;  /* 0x0ffffffe08067836 */ /* 0x001fcc0000000000 */
[----:B------:R0:W1:Y:S02]  /*0f00*/  F2I.FTZ.U32.TRUNC.NTZ R7, R6 ;  /* 0x0000000600077305 */ /* 0x000064000021f000 */
[----:B0-----:R-:W-:Y:S01]  /*0f10*/  MOV R6, RZ ;  /* 0x000000ff00067202 */ /* 0x001fe20000000f00 */
        /* <DEDUP_REMOVED lines=15> */
[----:B------:R-:W-:-:S13]  /*1010*/  ISETP.NE.AND P0, PT, R6, 0x3, PT ;  /* 0x000000030600780c */ /* 0x000fda0003f05270 */
[----:B------:R-:W-:Y:S05]  /*1020*/  @!P0 BRA `(.L_x_23) ;  /* 0x0000000000588947 */ /* 0x000fea0003800000 */
[----:B------:R-:W0:Y:S01]  /*1030*/  S2UR UR5, SR_CgaCtaId ;  /* 0x00000000000579c3 */ /* 0x000e220000008800 */
[----:B------:R-:W1:Y:S01]  /*1040*/  LDCU UR7, c[0x0][0x388] ;  /* 0x00007100ff0777ac */ /* 0x000e620008000800 */
[----:B------:R-:W-:Y:S01]  /*1050*/  VIADD R4, R4, 0x1 ;  /* 0x0000000104047836 */ /* 0x000fe20000000000 */
[----:B------:R-:W-:-:S04]  /*1060*/  UMOV UR4, 0x400 ;  /* 0x0000040000047882 */ /* 0x000fc80000000000 */
[----:B------:R-:W-:Y:S01]  /*1070*/  LOP3.LUT R4, R4, 0x3, RZ, 0xc0, !PT ;  /* 0x0000000304047812 */ /* 0x000fe200078ec0ff */
[----:B------:R-:W2:Y:S04]  /*1080*/  LDC.64 R6, c[0x0][0x398] ;  /* 0x0000e600ff067b82 */ /* 0x000ea80000000a00 */
[----:B------:R-:W-:Y:S01]  /*1090*/  IMAD.MOV R10, RZ, RZ, -R4 ;  /* 0x000000ffff0a7224 */ /* 0x000fe200078e0a04 */
[----:B-1----:R-:W-:Y:S01]  /*10a0*/  IADD3 R11, PT, PT, R2, UR7, R5 ;  /* 0x00000007020b7c10 */ /* 0x002fe2000fffe005 */
[----:B0-----:R-:W-:-:S06]  /*10b0*/  ULEA UR4, UR5, UR4, 0x18 ;  /* 0x0000000405047291 */ /* 0x001fcc000f8ec0ff */
[----:B------:R-:W-:Y:S01]  /*10c0*/  LEA R2, R5, UR4, 0x2 ;  /* 0x0000000405027c11 */ /* 0x000fe2000f8e10ff */
[----:B------:R-:W-:-:S07]  /*10d0*/  IMAD R5, R4, UR6, R5 ;  /* 0x0000000604057c24 */ /* 0x000fce000f8e0205 */
.L_x_24:
[C---:B0-2---:R-:W-:Y:S01]  /*10e0*/  IMAD.WIDE R8, R11.reuse, 0x4, R6 ;  /* 0x000000040b087825 */ /* 0x045fe200078e0206 */
[----:B------:R0:W1:Y:S04]  /*10f0*/  LDS R4, [R2] ;  /* 0x0000000002047984 */ /* 0x0000680000000800 */
[----:B------:R-:W1:Y:S01]  /*1100*/  LDG.E R13, desc[UR8][R8.64] ;  /* 0x00000008080d7981 */ /* 0x000e62000c1e1900 */
[----:B------:R-:W0:Y:S01]  /*1110*/  LDC R15, c[0x0][0x360] ;  /* 0x0000d800ff0f7b82 */ /* 0x000e220000000800 */
[----:B------:R-:W-:Y:S02]  /*1120*/  VIADD R10, R10, 0x1 ;  /* 0x000000010a0a7836 */ /* 0x000fe40000000000 */
[----:B------:R-:W-:-:S03]  /*1130*/  VIADD R11, R11, UR6 ;  /* 0x000000060b0b7c36 */ /* 0x000fc60008000000 */
[----:B------:R-:W-:Y:S01]  /*1140*/  ISETP.NE.AND P0, PT, R10, RZ, PT ;  /* 0x000000ff0a00720c */ /* 0x000fe20003f05270 */
[----:B0-----:R-:W-:Y:S01]  /*1150*/  IMAD R2, R15, 0x4, R2 ;  /* 0x000000040f027824 */ /* 0x001fe200078e0202 */
[----:B-1----:R-:W-:-:S05]  /*1160*/  IADD3 R13, PT, PT, R4, R13, RZ ;  /* 0x0000000d040d7210 */ /* 0x002fca0007ffe0ff */
[----:B------:R0:W-:Y:S06]  /*1170*/  STG.E desc[UR8][R8.64], R13 ;  /* 0x0000000d08007986 */ /* 0x0001ec000c101908 */
[----:B------:R-:W-:Y:S05]  /*1180*/  @P0 BRA `(.L_x_24) ;  /* 0xfffffffc00d40947 */ /* 0x000fea000383ffff */
.L_x_23:
[----:B------:R-:W-:Y:S05]  /*1190*/  BSYNC.RECONVERGENT B0 ;  /* 0x0000000000007941 */ /* 0x000fea0003800200 */
.L_x_22:
[----:B------:R-:W-:Y:S05]  /*11a0*/  @!P1 EXIT ;  /* 0x000000000000994d */ /* 0x000fea0003800000 */
[----:B------:R-:W1:Y:S01]  /*11b0*/  S2UR UR7, SR_CgaCtaId ;  /* 0x00000000000779c3 */ /* 0x000e620000008800 */
[----:B------:R-:W-:Y:S01]  /*11c0*/  UMOV UR5, 0x400 ;  /* 0x0000040000057882 */ /* 0x000fe20000000000 */
[----:B------:R-:W-:-:S06]  /*11d0*/  USHF.L.U32 UR4, UR6, 0x2, URZ ;  /* 0x0000000206047899 */ /* 0x000fcc00080006ff */
[----:B------:R-:W2:Y:S01]  /*11e0*/  LDC.64 R6, c[0x0][0x398] ;  /* 0x0000e600ff067b82 */ /* 0x000ea20000000a00 */
[----:B-1----:R-:W-:-:S12]  /*11f0*/  ULEA UR5, UR7, UR5, 0x18 ;  /* 0x0000000507057291 */ /* 0x002fd8000f8ec0ff */
.L_x_25:
[----:B-1----:R-:W-:-:S05]  /*1200*/  IADD3 R11, PT, PT, R3, R5, RZ ;  /* 0x00000005030b7210 */ /* 0x002fca0007ffe0ff */
[----:B--2---:R-:W-:-:S05]  /*1210*/  IMAD.WIDE R10, R11, 0x4, R6 ;  /* 0x000000040b0a7825 */ /* 0x004fca00078e0206 */
[----:B0-----:R-:W2:Y:S01]  /*1220*/  LDG.E R9, desc[UR8][R10.64] ;  /* 0x000000080a097981 */ /* 0x001ea2000c1e1900 */
[----:B------:R-:W-:Y:S02]  /*1230*/  LEA R2, R5, UR5, 0x2 ;  /* 0x0000000505027c11 */ /* 0x000fe4000f8e10ff */
[----:B------:R-:W-:-:S03]  /*1240*/  IADD3 R14, P0, PT, R10, UR4, RZ ;  /* 0x000000040a0e7c10 */ /* 0x000fc6000ff1e0ff */
[----:B------:R-:W2:Y:S02]  /*1250*/  LDS R4, [R2] ;  /* 0x0000000002047984 */ /* 0x000ea40000000800 */
[----:B------:R-:W-:Y:S02]  /*1260*/  IMAD.X R15, RZ, RZ, R11, P0 ;  /* 0x000000ffff0f7224 */ /* 0x000fe400000e060b */
[----:B--2---:R-:W-:Y:S02]  /*1270*/  IMAD.IADD R17, R4, 0x1, R9 ;  /* 0x0000000104117824 */ /* 0x004fe400078e0209 */
[----:B------:R-:W0:Y:S04]  /*1280*/  LDS R4, [R2+UR4] ;  /* 0x0000000402047984 */ /* 0x000e280008000800 */
[----:B------:R-:W-:Y:S04]  /*1290*/  STG.E desc[UR8][R10.64], R17 ;  /* 0x000000110a007986 */ /* 0x000fe8000c101908 */
[----:B------:R-:W0:Y:S01]  /*12a0*/  LDG.E R13, desc[UR8][R14.64] ;  /* 0x000000080e0d7981 */ /* 0x000e22000c1e1900 */
[----:B------:R-:W-:-:S05]  /*12b0*/  IADD3 R8, P0, PT, R14, UR4, RZ ;  /* 0x000000040e087c10 */ /* 0x000fca000ff1e0ff */
[----:B------:R-:W-:Y:S01]  /*12c0*/  IMAD.X R9, RZ, RZ, R15, P0 ;  /* 0x000000ffff097224 */ /* 0x000fe200000e060f */
[----:B0-----:R-:W-:-:S05]  /*12d0*/  IADD3 R19, PT, PT, R4, R13, RZ ;  /* 0x0000000d04137210 */ /* 0x001fca0007ffe0ff */
[----:B------:R-:W-:Y:S04]  /*12e0*/  STG.E desc[UR8][R14.64], R19 ;  /* 0x000000130e007986 */ /* 0x000fe8000c101908 */
[----:B------:R-:W2:Y:S01]  /*12f0*/  LDG.E R21, desc[UR8][R8.64] ;  /* 0x0000000808157981 */ /* 0x000ea2000c1e1900 */
[----:B------:R-:W-:Y:S01]  /*1300*/  VIADD R4, R2, UR4 ;  /* 0x0000000402047c36 */ /* 0x000fe20008000000 */
[----:B------:R-:W-:-:S04]  /*1310*/  IADD3 R12, P0, PT, R8, UR4, RZ ;  /* 0x00000004080c7c10 */ /* 0x000fc8000ff1e0ff */
[----:B------:R-:W2:Y:S01]  /*1320*/  LDS R16, [R4+UR4] ;  /* 0x0000000404107984 */ /* 0x000ea20008000800 */
[----:B------:R-:W-:Y:S01]  /*1330*/  IMAD.X R13, RZ, RZ, R9, P0 ;  /* 0x000000ffff0d7224 */ /* 0x000fe200000e0609 */
[----:B------:R-:W-:-:S06]  /*1340*/  IADD3 R2, PT, PT, R4, UR4, RZ ;  /* 0x0000000404027c10 */ /* 0x000fcc000fffe0ff */
[----:B------:R-:W0:Y:S01]  /*1350*/  LDS R2, [R2+UR4] ;  /* 0x0000000402027984 */ /* 0x000e220008000800 */
[----:B--2---:R-:W-:-:S05]  /*1360*/  IMAD.IADD R21, R16, 0x1, R21 ;  /* 0x0000000110157824 */ /* 0x004fca00078e0215 */
[----:B------:R1:W-:Y:S04]  /*1370*/  STG.E desc[UR8][R8.64], R21 ;  /* 0x0000001508007986 */ /* 0x0003e8000c101908 */
[----:B------:R-:W0:Y:S01]  /*1380*/  LDG.E R11, desc[UR8][R12.64] ;  /* 0x000000080c0b7981 */ /* 0x000e22000c1e1900 */
[----:B------:R-:W-:-:S05]  /*1390*/  VIADD R5, R5, UR4 ;  /* 0x0000000405057c36 */ /* 0x000fca0008000000 */
[----:B------:R-:W-:Y:S01]  /*13a0*/  ISETP.GE.AND P0, PT, R5, R0, PT ;  /* 0x000000000500720c */ /* 0x000fe20003f06270 */
[----:B0-----:R-:W-:-:S05]  /*13b0*/  IMAD.IADD R11, R2, 0x1, R11 ;  /* 0x00000001020b7824 */ /* 0x001fca00078e020b */
[----:B------:R1:W-:Y:S07]  /*13c0*/  STG.E desc[UR8][R12.64], R11 ;  /* 0x0000000b0c007986 */ /* 0x0003ee000c101908 */
[----:B------:R-:W-:Y:S05]  /*13d0*/  @!P0 BRA `(.L_x_25) ;  /* 0xfffffffc00888947 */ /* 0x000fea000383ffff */
[----:B------:R-:W-:Y:S05]  /*13e0*/  EXIT ;  /* 0x000000000000794d */ /* 0x000fea0003800000 */
.L_x_26:
[----:B------:R-:W-:-:S00]  /*13f0*/  BRA `(.L_x_26) ;  /* 0xfffffffc00fc7947 */ /* 0x000fc0000383ffff */
[----:B------:R-:W-:-:S00]  /*1400*/  NOP ;  /* 0x0000000000007918 */ /* 0x000fc00000000000 */
[----:B------:R-:W-:-:S00]  /*1410*/  NOP ;  /* 0x0000000000007918 */ /* 0x000fc00000000000 */
[----:B------:R-:W-:-:S00]  /*1420*/  NOP ;  /* 0x0000000000007918 */ /* 0x000fc00000000000 */
[----:B------:R-:W-:-:S00]  /*1430*/  NOP ;  /* 0x0000000000007918 */ /* 0x000fc00000000000 */
[----:B------:R-:W-:-:S00]  /*1440*/  NOP ;  /* 0x0000000000007918 */ /* 0x000fc00000000000 */
[----:B------:R-:W-:-:S00]  /*1450*/  NOP ;  /* 0x0000000000007918 */ /* 0x000fc00000000000 */
[----:B------:R-:W-:-:S00]  /*1460*/  NOP ;  /* 0x0000000000007918 */ /* 0x000fc00000000000 */
[----:B------:R-:W-:-:S00]  /*1470*/  NOP ;  /* 0x0000000000007918 */ /* 0x000fc00000000000 */
.L_x_27:


//--------------------- .nv.shared._Z16Histogram_kerneliiiPjS_ --------------------------
	.section	.nv.shared._Z16Histogram_kerneliiiPjS_,"aw",@nobits
	.sectionflags	@""
	.align	16
	.zero		1024


//--------------------- .nv.shared.reserved.0     --------------------------
	.section	.nv.shared.reserved.0,"aw",@nobits
	.weak		__nv_reservedSMEM_offset_0_alias
	.size		__nv_reservedSMEM_offset_0_alias, 0, 64
	.other		__nv_reservedSMEM_offset_0_alias,@"STO_CUDA_RESERVED_SHARED STV_DEFAULT"
__nv_reservedSMEM_offset_0_alias:
	.zero		0
	.zero		64


//--------------------- .nv.constant0._Z16Histogram_kerneliiiPjS_ --------------------------
	.section	.nv.constant0._Z16Histogram_kerneliiiPjS_,"a",@progbits
	.sectionflags	@""
	.align	4
.nv.constant0._Z16Histogram_kerneliiiPjS_:
	.zero		928


//--------------------- SYMBOLS --------------------------

	.type		.nv.reservedSmem.offset0,@object
	.size		.nv.reservedSmem.offset0,0x4
	.type		.nv.reservedSmem.cap,@object
	.size		.nv.reservedSmem.cap,0x4
